	.headerflags	@"EF_CUDA_TEXMODE_UNIFIED EF_CUDA_64BIT_ADDRESS EF_CUDA_ACCELERATORS EF_CUDA_SM90 EF_CUDA_VIRTUAL_SM(EF_CUDA_SM90)"
	.elftype	@"ET_EXEC"


//--------------------- .nv.info                  --------------------------
	.section	.nv.info,"",@"SHT_CUDA_INFO"
	.align	4


	//----- nvinfo : EIATTR_REGCOUNT
	.align		4
        /*0000*/ 	.byte	0x04, 0x2f
        /*0002*/ 	.short	(.L_2 - .L_1)
	.align		4
.L_1:
        /*0004*/ 	.word	index@(triton_poi_fused_native_layer_norm_0)
        /*0008*/ 	.word	0x00000012


	//----- nvinfo : EIATTR_MIN_STACK_SIZE
	.align		4
.L_2:
        /*000c*/ 	.byte	0x04, 0x12
        /*000e*/ 	.short	(.L_4 - .L_3)
	.align		4
.L_3:
        /*0010*/ 	.word	index@(triton_poi_fused_native_layer_norm_0)
        /*0014*/ 	.word	0x00000000


	//----- nvinfo : EIATTR_FRAME_SIZE
	.align		4
.L_4:
        /*0018*/ 	.byte	0x04, 0x11
        /*001a*/ 	.short	(.L_6 - .L_5)
	.align		4
.L_5:
        /*001c*/ 	.word	index@(triton_poi_fused_native_layer_norm_0)
        /*0020*/ 	.word	0x00000000


	//----- nvinfo : EIATTR_MIN_STACK_SIZE
	.align		4
.L_6:
        /*0024*/ 	.byte	0x04, 0x12
        /*0026*/ 	.short	(.L_8 - .L_7)
	.align		4
.L_7:
        /*0028*/ 	.word	index@(triton_poi_fused_native_layer_norm_0)
        /*002c*/ 	.word	0x00000000
.L_8:


//--------------------- .nv.info.triton_poi_fused_native_layer_norm_0 --------------------------
	.section	.nv.info.triton_poi_fused_native_layer_norm_0,"",@"SHT_CUDA_INFO"
	.sectionflags	@""
	.align	4


	//----- nvinfo : EIATTR_CUDA_API_VERSION
	.align		4
        /*0000*/ 	.byte	0x04, 0x37
        /*0002*/ 	.short	(.L_10 - .L_9)
.L_9:
        /*0004*/ 	.word	0x0000007c


	//----- nvinfo : EIATTR_KPARAM_INFO
	.align		4
.L_10:
        /*0008*/ 	.byte	0x04, 0x17
        /*000a*/ 	.short	(.L_12 - .L_11)
.L_11:
        /*000c*/ 	.word	0x00000000
        /*0010*/ 	.short	0x0003
        /*0012*/ 	.short	0x0018
        /*0014*/ 	.byte	0x00, 0xf0, 0x11, 0x00


	//----- nvinfo : EIATTR_KPARAM_INFO
	.align		4
.L_12:
        /*0018*/ 	.byte	0x04, 0x17
        /*001a*/ 	.short	(.L_14 - .L_13)
.L_13:
        /*001c*/ 	.word	0x00000000
        /*0020*/ 	.short	0x0002
        /*0022*/ 	.short	0x0010
        /*0024*/ 	.byte	0x00, 0xf4, 0x21, 0x00


	//----- nvinfo : EIATTR_KPARAM_INFO
	.align		4
.L_14:
        /*0028*/ 	.byte	0x04, 0x17
        /*002a*/ 	.short	(.L_16 - .L_15)
.L_15:
        /*002c*/ 	.word	0x00000000
        /*0030*/ 	.short	0x0001
        /*0032*/ 	.short	0x0008
        /*0034*/ 	.byte	0x00, 0xf4, 0x21, 0x00


	//----- nvinfo : EIATTR_KPARAM_INFO
	.align		4
.L_16:
        /*0038*/ 	.byte	0x04, 0x17
        /*003a*/ 	.short	(.L_18 - .L_17)
.L_17:
        /*003c*/ 	.word	0x00000000
        /*0040*/ 	.short	0x0000
        /*0042*/ 	.short	0x0000
        /*0044*/ 	.byte	0x00, 0xf4, 0x21, 0x00


	//----- nvinfo : EIATTR_SPARSE_MMA_MASK
	.align		4
.L_18:
        /*0048*/ 	.byte	0x03, 0x50
        /*004a*/ 	.short	0x0000


	//----- nvinfo : EIATTR_MAXREG_COUNT
	.align		4
        /*004c*/ 	.byte	0x03, 0x1b
        /*004e*/ 	.short	0x00ff


	//----- nvinfo : EIATTR_EXIT_INSTR_OFFSETS
	.align		4
        /*0050*/ 	.byte	0x04, 0x1c
        /*0052*/ 	.short	(.L_20 - .L_19)


	//   ....[0]....
.L_19:
        /*0054*/ 	.word	0x00000360


	//   ....[1]....
        /*0058*/ 	.word	0x000003c0


	//----- nvinfo : EIATTR_REQNTID
	.align		4
.L_20:
        /*005c*/ 	.byte	0x04, 0x10
        /*005e*/ 	.short	(.L_22 - .L_21)
.L_21:
        /*0060*/ 	.word	0x00000020
        /*0064*/ 	.word	0x00000001
        /*0068*/ 	.word	0x00000001


	//----- nvinfo : EIATTR_CBANK_PARAM_SIZE
	.align		4
.L_22:
        /*006c*/ 	.byte	0x03, 0x19
        /*006e*/ 	.short	0x001c


	//----- nvinfo : EIATTR_PARAM_CBANK
	.align		4
        /*0070*/ 	.byte	0x04, 0x0a
        /*0072*/ 	.short	(.L_24 - .L_23)
	.align		4
.L_23:
        /*0074*/ 	.word	index@(.nv.constant0.triton_poi_fused_native_layer_norm_0)
        /*0078*/ 	.short	0x0210
        /*007a*/ 	.short	0x001c


	//----- nvinfo : EIATTR_SW_WAR
	.align		4
.L_24:
        /*007c*/ 	.byte	0x04, 0x36
        /*007e*/ 	.short	(.L_26 - .L_25)
.L_25:
        /*0080*/ 	.word	0x00000008
.L_26:


//--------------------- .nv.callgraph             --------------------------
	.section	.nv.callgraph,"",@"SHT_CUDA_CALLGRAPH"
	.align	4
	.sectionentsize	8
	.align		4
        /*0000*/ 	.word	0x00000000
	.align		4
        /*0004*/ 	.word	0xffffffff
	.align		4
        /*0008*/ 	.word	0x00000000
	.align		4
        /*000c*/ 	.word	0xfffffffe
	.align		4
        /*0010*/ 	.word	0x00000000
	.align		4
        /*0014*/ 	.word	0xfffffffd
	.align		4
        /*0018*/ 	.word	0x00000000
	.align		4
        /*001c*/ 	.word	0xfffffffc


//--------------------- .nv.constant4             --------------------------
	.section	.nv.constant4,"a",@progbits
	.align	8
	.align		8
.nv.constant4:
        /*0000*/ 	.dword	_$_str


//--------------------- .text.triton_poi_fused_native_layer_norm_0 --------------------------
	.section	.text.triton_poi_fused_native_layer_norm_0,"ax",@progbits
	.align	128
        .global         triton_poi_fused_native_layer_norm_0
        .type           triton_poi_fused_native_layer_norm_0,@function
        .size           triton_poi_fused_native_layer_norm_0,(.L_x_1 - triton_poi_fused_native_layer_norm_0)
        .other          triton_poi_fused_native_layer_norm_0,@"STO_CUDA_ENTRY STV_DEFAULT"
triton_poi_fused_native_layer_norm_0:
.text.triton_poi_fused_native_layer_norm_0:
[----:B------:R-:W0:Y:S02]  /*0000*/  LDC R1, c[0x0][0x28] ;  /* 0x00000a00ff017b82 */ /* 0x000e240000000800 */
[----:B------:R-:W1:Y:S01]  /*0010*/  S2R R0, SR_TID.X ;  /* 0x0000000000007919 */ /* 0x000e620000002100 */
[----:B------:R-:W2:Y:S01]  /*0020*/  LDC.64 R4, c[0x0][0x210] ;  /* 0x00008400ff047b82 */ /* 0x000ea20000000a00 */
[----:B------:R-:W-:Y:S01]  /*0030*/  CS2R R10, SRZ ;  /* 0x00000000000a7805 */ /* 0x000fe2000001ff00 */
[----:B------:R-:W-:Y:S01]  /*0040*/  ULDC.64 UR4, c[0x0][0x208] ;  /* 0x0000820000047ab9 */ /* 0x000fe20000000a00 */
[----:B------:R-:W3:Y:S01]  /*0050*/  S2R R9, SR_CTAID.X ;  /* 0x0000000000097919 */ /* 0x000ee20000002500 */
[----:B------:R-:W-:Y:S02]  /*0060*/  CS2R R12, SRZ ;  /* 0x00000000000c7805 */ /* 0x000fe4000001ff00 */
[----:B------:R-:W-:Y:S02]  /*0070*/  CS2R R14, SRZ ;  /* 0x00000000000e7805 */ /* 0x000fe4000001ff00 */
[----:B------:R-:W-:Y:S01]  /*0080*/  MOV R8, RZ ;  /* 0x000000ff00087202 */ /* 0x000fe20000000f00 */
[----:B------:R-:W4:Y:S01]  /*0090*/  LDC.64 R6, c[0x0][0x218] ;  /* 0x00008600ff067b82 */ /* 0x000f220000000a00 */
[----:B-1----:R-:W-:-:S04]  /*00a0*/  SHF.L.U32 R0, R0, 0x1, RZ ;  /* 0x0000000100007819 */ /* 0x002fc800000006ff */
[----:B------:R-:W-:-:S04]  /*00b0*/  LOP3.LUT R0, R0, 0x3e, RZ, 0xc0, !PT ;  /* 0x0000003e00007812 */ /* 0x000fc800078ec0ff */
[----:B---3--:R-:W-:Y:S01]  /*00c0*/  LEA R9, R9, R0, 0x6 ;  /* 0x0000000009097211 */ /* 0x008fe200078e30ff */
[----:B------:R-:W-:-:S03]  /*00d0*/  HFMA2.MMA R0, -RZ, RZ, 0, 0 ;  /* 0x00000000ff007435 */ /* 0x000fc600000001ff */
[C---:B------:R-:W-:Y:S02]  /*00e0*/  ISETP.GE.AND P0, PT, R9.reuse, 0x40, PT ;  /* 0x000000400900780c */ /* 0x040fe40003f06270 */
[----:B------:R-:W-:-:S05]  /*00f0*/  SHF.L.U32 R3, R9, 0x2, RZ ;  /* 0x0000000209037819 */ /* 0x000fca00000006ff */
[----:B--2---:R-:W-:-:S06]  /*0100*/  IMAD.WIDE R4, R3, 0x4, R4 ;  /* 0x0000000403047825 */ /* 0x004fcc00078e0204 */
[----:B------:R-:W2:Y:S04]  /*0110*/  @!P0 LDG.E.EL R0, desc[UR4][R4.64+0x10] ;  /* 0x0000100404008981 */ /* 0x000ea8000c2e1900 */
[----:B------:R-:W2:Y:S04]  /*0120*/  @!P0 LDG.E.EL R10, desc[UR4][R4.64+0x14] ;  /* 0x00001404040a8981 */ /* 0x000ea8000c2e1900 */
[----:B------:R-:W3:Y:S04]  /*0130*/  @!P0 LDG.E.EL R12, desc[UR4][R4.64+0x18] ;  /* 0x00001804040c8981 */ /* 0x000ee8000c2e1900 */
[----:B------:R-:W5:Y:S04]  /*0140*/  @!P0 LDG.E.EL R14, desc[UR4][R4.64+0x1c] ;  /* 0x00001c04040e8981 */ /* 0x000f68000c2e1900 */
[----:B------:R-:W4:Y:S04]  /*0150*/  @!P0 LDG.E.EL R11, desc[UR4][R4.64] ;  /* 0x00000004040b8981 */ /* 0x000f28000c2e1900 */
[----:B------:R-:W4:Y:S04]  /*0160*/  @!P0 LDG.E.EL R8, desc[UR4][R4.64+0x4] ;  /* 0x0000040404088981 */ /* 0x000f28000c2e1900 */
[----:B------:R-:W4:Y:S04]  /*0170*/  @!P0 LDG.E.EL R13, desc[UR4][R4.64+0x8] ;  /* 0x00000804040d8981 */ /* 0x000f28000c2e1900 */
[----:B------:R1:W4:Y:S01]  /*0180*/  @!P0 LDG.E.EL R15, desc[UR4][R4.64+0xc] ;  /* 0x00000c04040f8981 */ /* 0x000322000c2e1900 */
[----:B--2---:R-:W-:-:S04]  /*0190*/  FADD R3, R10, R0 ;  /* 0x000000000a037221 */ /* 0x004fc80000000000 */
[----:B---3--:R-:W-:-:S04]  /*01a0*/  FADD R3, R3, R12 ;  /* 0x0000000c03037221 */ /* 0x008fc80000000000 */
[----:B-----5:R-:W-:-:S04]  /*01b0*/  FADD R3, R3, R14 ;  /* 0x0000000e03037221 */ /* 0x020fc80000000000 */
[----:B------:R-:W-:Y:S01]  /*01c0*/  FMUL R3, R3, 0.25 ;  /* 0x3e80000003037820 */ /* 0x000fe20000400000 */
[----:B----4-:R-:W-:-:S03]  /*01d0*/  FADD R2, R8, R11 ;  /* 0x0000000b08027221 */ /* 0x010fc60000000000 */
[C---:B------:R-:W-:Y:S01]  /*01e0*/  FADD R10, -R3.reuse, R10 ;  /* 0x0000000a030a7221 */ /* 0x040fe20000000100 */
[----:B------:R-:W-:Y:S01]  /*01f0*/  FADD R2, R2, R13 ;  /* 0x0000000d02027221 */ /* 0x000fe20000000000 */
[C---:B------:R-:W-:Y:S02]  /*0200*/  FADD R0, -R3.reuse, R0 ;  /* 0x0000000003007221 */ /* 0x040fe40000000100 */
[----:B-1----:R-:W-:Y:S01]  /*0210*/  FMUL R5, R10, R10 ;  /* 0x0000000a0a057220 */ /* 0x002fe20000400000 */
[----:B------:R-:W-:Y:S01]  /*0220*/  FADD R2, R2, R15 ;  /* 0x0000000f02027221 */ /* 0x000fe20000000000 */
[----:B------:R-:W-:Y:S02]  /*0230*/  FADD R12, -R3, R12 ;  /* 0x0000000c030c7221 */ /* 0x000fe40000000100 */
[----:B------:R-:W-:Y:S01]  /*0240*/  FFMA R5, R0, R0, R5 ;  /* 0x0000000000057223 */ /* 0x000fe20000000005 */
[----:B------:R-:W-:-:S03]  /*0250*/  FMUL R2, R2, 0.25 ;  /* 0x3e80000002027820 */ /* 0x000fc60000400000 */
[----:B------:R-:W-:Y:S01]  /*0260*/  FFMA R12, R12, R12, R5 ;  /* 0x0000000c0c0c7223 */ /* 0x000fe20000000005 */
[----:B------:R-:W-:Y:S01]  /*0270*/  FADD R8, -R2, R8 ;  /* 0x0000000802087221 */ /* 0x000fe20000000100 */
[----:B------:R-:W-:-:S04]  /*0280*/  IMAD.WIDE R4, R9, 0x4, R6 ;  /* 0x0000000409047825 */ /* 0x000fc800078e0206 */
[----:B------:R-:W-:Y:S01]  /*0290*/  FADD R11, -R2, R11 ;  /* 0x0000000b020b7221 */ /* 0x000fe20000000100 */
[----:B------:R-:W1:Y:S01]  /*02a0*/  LDC.64 R6, c[0x0][0x220] ;  /* 0x00008800ff067b82 */ /* 0x000e620000000a00 */
[----:B------:R-:W-:Y:S01]  /*02b0*/  FMUL R8, R8, R8 ;  /* 0x0000000808087220 */ /* 0x000fe20000400000 */
[----:B------:R-:W-:-:S03]  /*02c0*/  FADD R13, -R2, R13 ;  /* 0x0000000d020d7221 */ /* 0x000fc60000000100 */
[----:B------:R-:W-:Y:S01]  /*02d0*/  FFMA R8, R11, R11, R8 ;  /* 0x0000000b0b087223 */ /* 0x000fe20000000008 */
[----:B------:R-:W-:-:S03]  /*02e0*/  FADD R15, -R2, R15 ;  /* 0x0000000f020f7221 */ /* 0x000fc60000000100 */
[----:B------:R-:W-:Y:S01]  /*02f0*/  FFMA R8, R13, R13, R8 ;  /* 0x0000000d0d087223 */ /* 0x000fe20000000008 */
[----:B------:R-:W-:Y:S01]  /*0300*/  HFMA2.MMA R13, -RZ, RZ, 1.625, 0 ;  /* 0x3e800000ff0d7435 */ /* 0x000fe200000001ff */
[----:B------:R-:W-:Y:S01]  /*0310*/  FADD R11, -R3, R14 ;  /* 0x0000000e030b7221 */ /* 0x000fe20000000100 */
[----:B------:R2:W-:Y:S01]  /*0320*/  @!P0 STG.E.64 desc[UR4][R4.64], R2 ;  /* 0x0000000204008986 */ /* 0x0005e2000c101b04 */
[----:B------:R-:W-:Y:S02]  /*0330*/  FFMA R8, R15, R15, R8 ;  /* 0x0000000f0f087223 */ /* 0x000fe40000000008 */
[----:B------:R-:W-:-:S05]  /*0340*/  FFMA R12, R11, R11, R12 ;  /* 0x0000000b0b0c7223 */ /* 0x000fca000000000c */
[----:B------:R-:W-:Y:S01]  /*0350*/  FFMA R8, R8, R13, 9.9999999600419720025e-13 ;  /* 0x2b8cbccc08087423 */ /* 0x000fe2000000000d */
[----:B------:R-:W-:Y:S06]  /*0360*/  @P0 EXIT ;  /* 0x000000000000094d */ /* 0x000fec0003800000 */
[----:B------:R-:W-:Y:S01]  /*0370*/  FFMA R12, R12, R13, 9.9999999600419720025e-13 ;  /* 0x2b8cbccc0c0c7423 */ /* 0x000fe2000000000d */
[----:B--2---:R-:W-:Y:S01]  /*0380*/  MUFU.RSQ R4, R8 ;  /* 0x0000000800047308 */ /* 0x004fe20000001400 */
[----:B-1----:R-:W-:-:S07]  /*0390*/  IMAD.WIDE R2, R9, 0x4, R6 ;  /* 0x0000000409027825 */ /* 0x002fce00078e0206 */
[----:B------:R-:W0:Y:S02]  /*03a0*/  MUFU.RSQ R5, R12 ;  /* 0x0000000c00057308 */ /* 0x000e240000001400 */
[----:B0-----:R-:W-:Y:S01]  /*03b0*/  STG.E.64 desc[UR4][R2.64], R4 ;  /* 0x0000000402007986 */ /* 0x001fe2000c101b04 */
[----:B------:R-:W-:Y:S05]  /*03c0*/  EXIT ;  /* 0x000000000000794d */ /* 0x000fea0003800000 */
.L_x_0:
[----:B------:R-:W-:-:S00]  /*03d0*/  BRA `(.L_x_0) ;  /* 0xfffffffc00fc7947 */ /* 0x000fc0000383ffff */
[----:B------:R-:W-:-:S00]  /*03e0*/  NOP ;  /* 0x0000000000007918 */ /* 0x000fc00000000000 */
        /* <DEDUP_REMOVED lines=9> */
.L_x_1:


//--------------------- .nv.global.init           --------------------------
	.section	.nv.global.init,"aw",@progbits
.nv.global.init:
	.type		_$_str,@object
	.size		_$_str,(.L_0 - _$_str)
_$_str:
        /*0000*/ 	.byte	0x5f, 0x5f, 0x43, 0x55, 0x44, 0x41, 0x5f, 0x46, 0x54, 0x5a, 0x00
.L_0:


//--------------------- .nv.constant0.triton_poi_fused_native_layer_norm_0 --------------------------
	.section	.nv.constant0.triton_poi_fused_native_layer_norm_0,"a",@progbits
	.sectionflags	@""
	.align	4
.nv.constant0.triton_poi_fused_native_layer_norm_0:
	.zero		556
